//
// Generated by NVIDIA NVVM Compiler
//
// Compiler Build ID: CL-36424714
// Cuda compilation tools, release 13.0, V13.0.88
// Based on NVVM 20.0.0
//

.version 9.0
.target sm_100
.address_size 64

	// .globl	_Z12histo_kernelPcjPj

.visible .entry _Z12histo_kernelPcjPj(
	.param .u64 .ptr .align 1 _Z12histo_kernelPcjPj_param_0,
	.param .u32 _Z12histo_kernelPcjPj_param_1,
	.param .u64 .ptr .align 1 _Z12histo_kernelPcjPj_param_2
)
{
	.reg .pred 	%p<3>;
	.reg .b16 	%rs<4>;
	.reg .b32 	%r<7>;
	.reg .b64 	%rd<10>;

	ld.param.u64 	%rd1, [_Z12histo_kernelPcjPj_param_0];
	ld.param.u32 	%r2, [_Z12histo_kernelPcjPj_param_1];
	ld.param.u64 	%rd2, [_Z12histo_kernelPcjPj_param_2];
	mov.u32 	%r3, %ctaid.x;
	mov.u32 	%r4, %ntid.x;
	mov.u32 	%r5, %tid.x;
	mad.lo.s32 	%r1, %r3, %r4, %r5;
	setp.ge.u32 	%p1, %r1, %r2;
	@%p1 bra 	$L__BB0_3;
	cvta.to.global.u64 	%rd3, %rd1;
	cvt.u64.u32 	%rd4, %r1;
	add.s64 	%rd5, %rd3, %rd4;
	ld.global.u8 	%rs2, [%rd5];
	add.s16 	%rs1, %rs2, -97;
	and.b16  	%rs3, %rs1, 255;
	setp.gt.u16 	%p2, %rs3, 25;
	@%p2 bra 	$L__BB0_3;
	cvt.u64.u16 	%rd6, %rs1;
	and.b64  	%rd7, %rd6, 252;
	cvta.to.global.u64 	%rd8, %rd2;
	add.s64 	%rd9, %rd8, %rd7;
	atom.global.add.u32 	%r6, [%rd9], 1;
$L__BB0_3:
	ret;

}
	// .globl	_Z20histo_private_kernelPcjPj
.visible .entry _Z20histo_private_kernelPcjPj(
	.param .u64 .ptr .align 1 _Z20histo_private_kernelPcjPj_param_0,
	.param .u32 _Z20histo_private_kernelPcjPj_param_1,
	.param .u64 .ptr .align 1 _Z20histo_private_kernelPcjPj_param_2
)
{
	.reg .pred 	%p<7>;
	.reg .b16 	%rs<6>;
	.reg .b32 	%r<18>;
	.reg .b64 	%rd<17>;

	ld.param.u64 	%rd6, [_Z20histo_private_kernelPcjPj_param_0];
	ld.param.u32 	%r11, [_Z20histo_private_kernelPcjPj_param_1];
	ld.param.u64 	%rd7, [_Z20histo_private_kernelPcjPj_param_2];
	cvta.to.global.u64 	%rd1, %rd7;
	mov.u32 	%r1, %ctaid.x;
	mov.u32 	%r2, %ntid.x;
	mov.u32 	%r17, %tid.x;
	mad.lo.s32 	%r4, %r1, %r2, %r17;
	setp.ge.u32 	%p1, %r4, %r11;
	@%p1 bra 	$L__BB1_3;
	cvta.to.global.u64 	%rd8, %rd6;
	cvt.u64.u32 	%rd9, %r4;
	add.s64 	%rd10, %rd8, %rd9;
	ld.global.u8 	%rs2, [%rd10];
	add.s16 	%rs1, %rs2, -97;
	and.b16  	%rs3, %rs1, 255;
	setp.gt.u16 	%p2, %rs3, 25;
	@%p2 bra 	$L__BB1_3;
	and.b16  	%rs4, %rs1, 252;
	shr.u16 	%rs5, %rs4, 2;
	cvt.u32.u16 	%r12, %rs5;
	mad.lo.s32 	%r13, %r1, 7, %r12;
	mul.wide.u32 	%rd11, %r13, 4;
	add.s64 	%rd12, %rd1, %rd11;
	atom.global.add.u32 	%r14, [%rd12], 1;
$L__BB1_3:
	setp.eq.s32 	%p3, %r1, 0;
	@%p3 bra 	$L__BB1_9;
	bar.sync 	0;
	setp.gt.u32 	%p4, %r17, 6;
	@%p4 bra 	$L__BB1_9;
	mul.wide.u32 	%rd13, %r17, 4;
	add.s64 	%rd16, %rd1, %rd13;
	mul.wide.u32 	%rd3, %r2, 4;
	mad.lo.s32 	%r16, %r1, 7, %r17;
$L__BB1_6:
	mul.wide.u32 	%rd14, %r16, 4;
	add.s64 	%rd15, %rd1, %rd14;
	ld.global.u32 	%r8, [%rd15];
	setp.eq.s32 	%p5, %r8, 0;
	@%p5 bra 	$L__BB1_8;
	atom.global.add.u32 	%r15, [%rd16], %r8;
$L__BB1_8:
	add.s32 	%r17, %r17, %r2;
	add.s64 	%rd16, %rd16, %rd3;
	add.s32 	%r16, %r16, %r2;
	setp.lt.u32 	%p6, %r17, 7;
	@%p6 bra 	$L__BB1_6;
$L__BB1_9:
	ret;

}


// ===== COMPILED SASS (sm_100) =====

	.target	sm_100

	.elftype	@"ET_EXEC"


//--------------------- .note.nv.tkinfo           --------------------------
	.section	.note.nv.tkinfo,"",@"SHT_NOTE"
	.sectionflags	@"SHF_NOTE_NV_TKINFO"
	.tkinfo
        /*0018*/ 	.word	0x00000002
        /*0030*/ 	.string	""
        /*0030*/ 	.string	"ptxas"
        /*0030*/ 	.string	"Cuda compilation tools, release 13.0, V13.0.88"
        /*0030*/ 	.string	"Build cuda_13.0.r13.0/compiler.36424714_0"
        /*0030*/ 	.string	"-arch sm_100 -m 64 "



//--------------------- .note.nv.cuinfo           --------------------------
	.section	.note.nv.cuinfo,"",@"SHT_NOTE"
	.sectionflags	@"SHF_NOTE_NV_CUINFO"
        /*0018*/ 	.short	0x0002
        /*001a*/ 	.short	0x0064
        /*001c*/ 	.short	0x0082
	.zero		2


//--------------------- .nv.info                  --------------------------
	.section	.nv.info,"",@"SHT_CUDA_INFO"
	.align	4


	//----- nvinfo : EIATTR_REGCOUNT
	.align		4
        /*0000*/ 	.byte	0x04, 0x2f
        /*0002*/ 	.short	(.L_1 - .L_0)
	.align		4
.L_0:
        /*0004*/ 	.word	index@(_Z12histo_kernelPcjPj)
        /*0008*/ 	.word	0x00000008


	//----- nvinfo : EIATTR_FRAME_SIZE
	.align		4
.L_1:
        /*000c*/ 	.byte	0x04, 0x11
        /*000e*/ 	.short	(.L_3 - .L_2)
	.align		4
.L_2:
        /*0010*/ 	.word	index@(_Z12histo_kernelPcjPj)
        /*0014*/ 	.word	0x00000000


	//----- nvinfo : EIATTR_REGCOUNT
	.align		4
.L_3:
        /*0018*/ 	.byte	0x04, 0x2f
        /*001a*/ 	.short	(.L_5 - .L_4)
	.align		4
.L_4:
        /*001c*/ 	.word	index@(_Z20histo_private_kernelPcjPj)
        /*0020*/ 	.word	0x0000000e


	//----- nvinfo : EIATTR_FRAME_SIZE
	.align		4
.L_5:
        /*0024*/ 	.byte	0x04, 0x11
        /*0026*/ 	.short	(.L_7 - .L_6)
	.align		4
.L_6:
        /*0028*/ 	.word	index@(_Z20histo_private_kernelPcjPj)
        /*002c*/ 	.word	0x00000000


	//----- nvinfo : EIATTR_MIN_STACK_SIZE
	.align		4
.L_7:
        /*0030*/ 	.byte	0x04, 0x12
        /*0032*/ 	.short	(.L_9 - .L_8)
	.align		4
.L_8:
        /*0034*/ 	.word	index@(_Z20histo_private_kernelPcjPj)
        /*0038*/ 	.word	0x00000000


	//----- nvinfo : EIATTR_MIN_STACK_SIZE
	.align		4
.L_9:
        /*003c*/ 	.byte	0x04, 0x12
        /*003e*/ 	.short	(.L_11 - .L_10)
	.align		4
.L_10:
        /*0040*/ 	.word	index@(_Z12histo_kernelPcjPj)
        /*0044*/ 	.word	0x00000000
.L_11:


//--------------------- .nv.compat                --------------------------
	.section	.nv.compat,"",@"SHT_CUDA_COMPAT_INFO"
	.align	4
        /*0000*/ 	.byte	0x02, 0x09, 0x00, 0x00, 0x02, 0x02, 0x01, 0x00, 0x02, 0x05, 0x05, 0x00, 0x03, 0x07, 0x01, 0x01
        /*0010*/ 	.byte	0x02, 0x03, 0x00, 0x00, 0x02, 0x06, 0x01, 0x00, 0x04, 0x0b, 0x08, 0x00, 0x09, 0x00, 0x00, 0x00
        /*0020*/ 	.byte	0x00, 0x00, 0x00, 0x00


//--------------------- .nv.info._Z20histo_private_kernelPcjPj --------------------------
	.section	.nv.info._Z20histo_private_kernelPcjPj,"",@"SHT_CUDA_INFO"
	.sectionflags	@""
	.align	4


	//----- nvinfo : EIATTR_CUDA_API_VERSION
	.align		4
        /*0000*/ 	.byte	0x04, 0x37
        /*0002*/ 	.short	(.L_13 - .L_12)
.L_12:
        /*0004*/ 	.word	0x00000082


	//----- nvinfo : EIATTR_KPARAM_INFO
	.align		4
.L_13:
        /*0008*/ 	.byte	0x04, 0x17
        /*000a*/ 	.short	(.L_15 - .L_14)
.L_14:
        /*000c*/ 	.word	0x00000000
        /*0010*/ 	.short	0x0002
        /*0012*/ 	.short	0x0010
        /*0014*/ 	.byte	0x00, 0xf5, 0x21, 0x00


	//----- nvinfo : EIATTR_KPARAM_INFO
	.align		4
.L_15:
        /*0018*/ 	.byte	0x04, 0x17
        /*001a*/ 	.short	(.L_17 - .L_16)
.L_16:
        /*001c*/ 	.word	0x00000000
        /*0020*/ 	.short	0x0001
        /*0022*/ 	.short	0x0008
        /*0024*/ 	.byte	0x00, 0xf0, 0x11, 0x00


	//----- nvinfo : EIATTR_KPARAM_INFO
	.align		4
.L_17:
        /*0028*/ 	.byte	0x04, 0x17
        /*002a*/ 	.short	(.L_19 - .L_18)
.L_18:
        /*002c*/ 	.word	0x00000000
        /*0030*/ 	.short	0x0000
        /*0032*/ 	.short	0x0000
        /*0034*/ 	.byte	0x00, 0xf5, 0x21, 0x00


	//----- nvinfo : EIATTR_SPARSE_MMA_MASK
	.align		4
.L_19:
        /*0038*/ 	.byte	0x03, 0x50
        /*003a*/ 	.short	0x0000


	//----- nvinfo : EIATTR_MAXREG_COUNT
	.align		4
        /*003c*/ 	.byte	0x03, 0x1b
        /*003e*/ 	.short	0x00ff


	//----- nvinfo : EIATTR_NUM_BARRIERS
	.align		4
        /*0040*/ 	.byte	0x02, 0x4c
        /*0042*/ 	.byte	0x01
	.zero		1


	//----- nvinfo : EIATTR_MERCURY_ISA_VERSION
	.align		4
        /*0044*/ 	.byte	0x03, 0x5f
        /*0046*/ 	.short	0x0101


	//----- nvinfo : EIATTR_VRC_CTA_INIT_COUNT
	.align		4
        /*0048*/ 	.byte	0x02, 0x4a
	.zero		1
	.zero		1


	//----- nvinfo : EIATTR_EXIT_INSTR_OFFSETS
	.align		4
        /*004c*/ 	.byte	0x04, 0x1c
        /*004e*/ 	.short	(.L_21 - .L_20)


	//   ....[0]....
.L_20:
        /*0050*/ 	.word	0x000001b0


	//   ....[1]....
        /*0054*/ 	.word	0x000001e0


	//   ....[2]....
        /*0058*/ 	.word	0x000002f0


	//----- nvinfo : EIATTR_CRS_STACK_SIZE
	.align		4
.L_21:
        /*005c*/ 	.byte	0x04, 0x1e
        /*005e*/ 	.short	(.L_23 - .L_22)
.L_22:
        /*0060*/ 	.word	0x00000000


	//----- nvinfo : EIATTR_CBANK_PARAM_SIZE
	.align		4
.L_23:
        /*0064*/ 	.byte	0x03, 0x19
        /*0066*/ 	.short	0x0018


	//----- nvinfo : EIATTR_PARAM_CBANK
	.align		4
        /*0068*/ 	.byte	0x04, 0x0a
        /*006a*/ 	.short	(.L_25 - .L_24)
	.align		4
.L_24:
        /*006c*/ 	.word	index@(.nv.constant0._Z20histo_private_kernelPcjPj)
        /*0070*/ 	.short	0x0380
        /*0072*/ 	.short	0x0018


	//----- nvinfo : EIATTR_SW_WAR
	.align		4
.L_25:
        /*0074*/ 	.byte	0x04, 0x36
        /*0076*/ 	.short	(.L_27 - .L_26)
.L_26:
        /*0078*/ 	.word	0x00000008
.L_27:


//--------------------- .nv.info._Z12histo_kernelPcjPj --------------------------
	.section	.nv.info._Z12histo_kernelPcjPj,"",@"SHT_CUDA_INFO"
	.sectionflags	@""
	.align	4


	//----- nvinfo : EIATTR_CUDA_API_VERSION
	.align		4
        /*0000*/ 	.byte	0x04, 0x37
        /*0002*/ 	.short	(.L_29 - .L_28)
.L_28:
        /*0004*/ 	.word	0x00000082


	//----- nvinfo : EIATTR_KPARAM_INFO
	.align		4
.L_29:
        /*0008*/ 	.byte	0x04, 0x17
        /*000a*/ 	.short	(.L_31 - .L_30)
.L_30:
        /*000c*/ 	.word	0x00000000
        /*0010*/ 	.short	0x0002
        /*0012*/ 	.short	0x0010
        /*0014*/ 	.byte	0x00, 0xf5, 0x21, 0x00


	//----- nvinfo : EIATTR_KPARAM_INFO
	.align		4
.L_31:
        /*0018*/ 	.byte	0x04, 0x17
        /*001a*/ 	.short	(.L_33 - .L_32)
.L_32:
        /*001c*/ 	.word	0x00000000
        /*0020*/ 	.short	0x0001
        /*0022*/ 	.short	0x0008
        /*0024*/ 	.byte	0x00, 0xf0, 0x11, 0x00


	//----- nvinfo : EIATTR_KPARAM_INFO
	.align		4
.L_33:
        /*0028*/ 	.byte	0x04, 0x17
        /*002a*/ 	.short	(.L_35 - .L_34)
.L_34:
        /*002c*/ 	.word	0x00000000
        /*0030*/ 	.short	0x0000
        /*0032*/ 	.short	0x0000
        /*0034*/ 	.byte	0x00, 0xf5, 0x21, 0x00


	//----- nvinfo : EIATTR_SPARSE_MMA_MASK
	.align		4
.L_35:
        /*0038*/ 	.byte	0x03, 0x50
        /*003a*/ 	.short	0x0000


	//----- nvinfo : EIATTR_MAXREG_COUNT
	.align		4
        /*003c*/ 	.byte	0x03, 0x1b
        /*003e*/ 	.short	0x00ff


	//----- nvinfo : EIATTR_MERCURY_ISA_VERSION
	.align		4
        /*0040*/ 	.byte	0x03, 0x5f
        /*0042*/ 	.short	0x0101


	//----- nvinfo : EIATTR_VRC_CTA_INIT_COUNT
	.align		4
        /*0044*/ 	.byte	0x02, 0x4a
	.zero		1
	.zero		1


	//----- nvinfo : EIATTR_EXIT_INSTR_OFFSETS
	.align		4
        /*0048*/ 	.byte	0x04, 0x1c
        /*004a*/ 	.short	(.L_37 - .L_36)


	//   ....[0]....
.L_36:
        /*004c*/ 	.word	0x00000070


	//   ....[1]....
        /*0050*/ 	.word	0x00000100


	//   ....[2]....
        /*0054*/ 	.word	0x00000170


	//----- nvinfo : EIATTR_CBANK_PARAM_SIZE
	.align		4
.L_37:
        /*0058*/ 	.byte	0x03, 0x19
        /*005a*/ 	.short	0x0018


	//----- nvinfo : EIATTR_PARAM_CBANK
	.align		4
        /*005c*/ 	.byte	0x04, 0x0a
        /*005e*/ 	.short	(.L_39 - .L_38)
	.align		4
.L_38:
        /*0060*/ 	.word	index@(.nv.constant0._Z12histo_kernelPcjPj)
        /*0064*/ 	.short	0x0380
        /*0066*/ 	.short	0x0018


	//----- nvinfo : EIATTR_SW_WAR
	.align		4
.L_39:
        /*0068*/ 	.byte	0x04, 0x36
        /*006a*/ 	.short	(.L_41 - .L_40)
.L_40:
        /*006c*/ 	.word	0x00000008
.L_41:


//--------------------- .nv.callgraph             --------------------------
	.section	.nv.callgraph,"",@"SHT_CUDA_CALLGRAPH"
	.align	4
	.sectionentsize	8
	.align		4
        /*0000*/ 	.word	0x00000000
	.align		4
        /*0004*/ 	.word	0xffffffff
	.align		4
        /*0008*/ 	.word	0x00000000
	.align		4
        /*000c*/ 	.word	0xfffffffe
	.align		4
        /*0010*/ 	.word	0x00000000
	.align		4
        /*0014*/ 	.word	0xfffffffd
	.align		4
        /*0018*/ 	.word	0x00000000
	.align		4
        /*001c*/ 	.word	0xfffffffc


//--------------------- .text._Z20histo_private_kernelPcjPj --------------------------
	.section	.text._Z20histo_private_kernelPcjPj,"ax",@progbits
	.align	128
        .global         _Z20histo_private_kernelPcjPj
        .type           _Z20histo_private_kernelPcjPj,@function
        .size           _Z20histo_private_kernelPcjPj,(.L_x_7 - _Z20histo_private_kernelPcjPj)
        .other          _Z20histo_private_kernelPcjPj,@"STO_CUDA_ENTRY STV_DEFAULT"
_Z20histo_private_kernelPcjPj:
.text._Z20histo_private_kernelPcjPj:
[----:B------:R-:W-:Y:S01]  /*0000*/  LDC R1, c[0x0][0x37c] ;  /* 0x0000df00ff017b82 */ /* 0x000fe20000000800 */
[----:B------:R-:W0:Y:S07]  /*0010*/  S2R R8, SR_CTAID.X ;  /* 0x0000000000087919 */ /* 0x000e2e0000002500 */
[----:B------:R-:W1:Y:S01]  /*0020*/  LDC R10, c[0x0][0x360] ;  /* 0x0000d800ff0a7b82 */ /* 0x000e620000000800 */
[----:B------:R-:W2:Y:S01]  /*0030*/  LDCU UR4, c[0x0][0x388] ;  /* 0x00007100ff0477ac */ /* 0x000ea20008000800 */
[----:B------:R-:W-:Y:S01]  /*0040*/  BSSY.RECONVERGENT B0, `(.L_x_0) ;  /* 0x0000016000007945 */ /* 0x000fe20003800200 */
[----:B------:R-:W1:Y:S01]  /*0050*/  S2R R9, SR_TID.X ;  /* 0x0000000000097919 */ /* 0x000e620000002100 */
[C---:B0-----:R-:W-:Y:S01]  /*0060*/  ISETP.NE.AND P0, PT, R8.reuse, RZ, PT ;  /* 0x000000ff0800720c */ /* 0x041fe20003f05270 */
[----:B-1----:R-:W-:-:S05]  /*0070*/  IMAD R2, R8, R10, R9 ;  /* 0x0000000a08027224 */ /* 0x002fca00078e0209 */
[----:B--2---:R-:W-:Y:S01]  /*0080*/  ISETP.GE.U32.AND P1, PT, R2, UR4, PT ;  /* 0x0000000402007c0c */ /* 0x004fe2000bf26070 */
[----:B------:R-:W0:-:S12]  /*0090*/  LDCU.64 UR4, c[0x0][0x358] ;  /* 0x00006b00ff0477ac */ /* 0x000e180008000a00 */
[----:B------:R-:W-:Y:S05]  /*00a0*/  @P1 BRA `(.L_x_1) ;  /* 0x00000000003c1947 */ /* 0x000fea0003800000 */
[----:B------:R-:W1:Y:S02]  /*00b0*/  LDCU.64 UR6, c[0x0][0x380] ;  /* 0x00007000ff0677ac */ /* 0x000e640008000a00 */
[----:B-1----:R-:W-:-:S05]  /*00c0*/  IADD3 R2, P1, PT, R2, UR6, RZ ;  /* 0x0000000602027c10 */ /* 0x002fca000ff3e0ff */
[----:B------:R-:W-:-:S05]  /*00d0*/  IMAD.X R3, RZ, RZ, UR7, P1 ;  /* 0x00000007ff037e24 */ /* 0x000fca00088e06ff */
[----:B0-----:R-:W2:Y:S02]  /*00e0*/  LDG.E.U8 R2, desc[UR4][R2.64] ;  /* 0x0000000402027981 */ /* 0x001ea4000c1e1100 */
[----:B--2---:R-:W-:-:S05]  /*00f0*/  VIADD R0, R2, 0xffffff9f ;  /* 0xffffff9f02007836 */ /* 0x004fca0000000000 */
[----:B------:R-:W-:-:S04]  /*0100*/  LOP3.LUT R4, R0, 0xff, RZ, 0xc0, !PT ;  /* 0x000000ff00047812 */ /* 0x000fc800078ec0ff */
[----:B------:R-:W-:-:S13]  /*0110*/  ISETP.GT.U32.AND P1, PT, R4, 0x19, PT ;  /* 0x000000190400780c */ /* 0x000fda0003f24070 */
[----:B------:R-:W-:Y:S05]  /*0120*/  @P1 BRA `(.L_x_1) ;  /* 0x00000000001c1947 */ /* 0x000fea0003800000 */
[----:B------:R-:W0:Y:S01]  /*0130*/  LDC.64 R2, c[0x0][0x390] ;  /* 0x0000e400ff027b82 */ /* 0x000e220000000a00 */
[----:B------:R-:W-:Y:S01]  /*0140*/  LOP3.LUT R0, R0, 0xfc, RZ, 0xc0, !PT ;  /* 0x000000fc00007812 */ /* 0x000fe200078ec0ff */
[----:B------:R-:W-:-:S03]  /*0150*/  HFMA2 R7, -RZ, RZ, 0, 5.9604644775390625e-08 ;  /* 0x00000001ff077431 */ /* 0x000fc600000001ff */
[----:B------:R-:W-:-:S05]  /*0160*/  SHF.R.U32.HI R0, RZ, 0x2, R0 ;  /* 0x00000002ff007819 */ /* 0x000fca0000011600 */
[----:B------:R-:W-:-:S04]  /*0170*/  IMAD R5, R8, 0x7, R0 ;  /* 0x0000000708057824 */ /* 0x000fc800078e0200 */
[----:B0-----:R-:W-:-:S05]  /*0180*/  IMAD.WIDE.U32 R2, R5, 0x4, R2 ;  /* 0x0000000405027825 */ /* 0x001fca00078e0002 */
[----:B------:R1:W-:Y:S02]  /*0190*/  REDG.E.ADD.STRONG.GPU desc[UR4][R2.64], R7 ;  /* 0x000000070200798e */ /* 0x0003e4000c12e104 */
.L_x_1:
[----:B0-----:R-:W-:Y:S05]  /*01a0*/  BSYNC.RECONVERGENT B0 ;  /* 0x0000000000007941 */ /* 0x001fea0003800200 */
.L_x_0:
[----:B------:R-:W-:Y:S05]  /*01b0*/  @!P0 EXIT ;  /* 0x000000000000894d */ /* 0x000fea0003800000 */
[----:B------:R-:W-:Y:S01]  /*01c0*/  BAR.SYNC.DEFER_BLOCKING 0x0 ;  /* 0x0000000000007b1d */ /* 0x000fe20000010000 */
[----:B------:R-:W-:-:S13]  /*01d0*/  ISETP.GT.U32.AND P0, PT, R9, 0x6, PT ;  /* 0x000000060900780c */ /* 0x000fda0003f04070 */
[----:B------:R-:W-:Y:S05]  /*01e0*/  @P0 EXIT ;  /* 0x000000000000094d */ /* 0x000fea0003800000 */
[----:B-1----:R-:W0:Y:S01]  /*01f0*/  LDC.64 R2, c[0x0][0x390] ;  /* 0x0000e400ff027b82 */ /* 0x002e220000000a00 */
[----:B------:R-:W-:-:S07]  /*0200*/  IMAD R11, R8, 0x7, R9 ;  /* 0x00000007080b7824 */ /* 0x000fce00078e0209 */
[----:B------:R-:W1:Y:S01]  /*0210*/  LDC.64 R6, c[0x0][0x390] ;  /* 0x0000e400ff067b82 */ /* 0x000e620000000a00 */
[----:B0-----:R-:W-:-:S07]  /*0220*/  IMAD.WIDE.U32 R2, R9, 0x4, R2 ;  /* 0x0000000409027825 */ /* 0x001fce00078e0002 */
.L_x_4:
[----:B-1----:R-:W-:-:S06]  /*0230*/  IMAD.WIDE.U32 R4, R11, 0x4, R6 ;  /* 0x000000040b047825 */ /* 0x002fcc00078e0006 */
[----:B------:R-:W2:Y:S01]  /*0240*/  LDG.E R5, desc[UR4][R4.64] ;  /* 0x0000000404057981 */ /* 0x000ea2000c1e1900 */
[----:B------:R-:W-:Y:S01]  /*0250*/  IMAD.IADD R9, R10, 0x1, R9 ;  /* 0x000000010a097824 */ /* 0x000fe200078e0209 */
[----:B------:R-:W-:Y:S04]  /*0260*/  BSSY.RECONVERGENT B0, `(.L_x_2) ;  /* 0x0000005000007945 */ /* 0x000fe80003800200 */
[----:B------:R-:W-:Y:S02]  /*0270*/  ISETP.GE.U32.AND P1, PT, R9, 0x7, PT ;  /* 0x000000070900780c */ /* 0x000fe40003f26070 */
[----:B--2---:R-:W-:-:S13]  /*0280*/  ISETP.NE.AND P0, PT, R5, RZ, PT ;  /* 0x000000ff0500720c */ /* 0x004fda0003f05270 */
[----:B------:R-:W-:Y:S05]  /*0290*/  @!P0 BRA `(.L_x_3) ;  /* 0x0000000000048947 */ /* 0x000fea0003800000 */
[----:B------:R0:W-:Y:S02]  /*02a0*/  REDG.E.ADD.STRONG.GPU desc[UR4][R2.64], R5 ;  /* 0x000000050200798e */ /* 0x0001e4000c12e104 */
.L_x_3:
[----:B------:R-:W-:Y:S05]  /*02b0*/  BSYNC.RECONVERGENT B0 ;  /* 0x0000000000007941 */ /* 0x000fea0003800200 */
.L_x_2:
[C---:B------:R-:W-:Y:S01]  /*02c0*/  IADD3 R11, PT, PT, R10.reuse, R11, RZ ;  /* 0x0000000b0a0b7210 */ /* 0x040fe20007ffe0ff */
[----:B0-----:R-:W-:Y:S01]  /*02d0*/  IMAD.WIDE.U32 R2, R10, 0x4, R2 ;  /* 0x000000040a027825 */ /* 0x001fe200078e0002 */
[----:B------:R-:W-:Y:S06]  /*02e0*/  @!P1 BRA `(.L_x_4) ;  /* 0xfffffffc00d09947 */ /* 0x000fec000383ffff */
[----:B------:R-:W-:Y:S05]  /*02f0*/  EXIT ;  /* 0x000000000000794d */ /* 0x000fea0003800000 */
.L_x_5:
[----:B------:R-:W-:-:S00]  /*0300*/  BRA `(.L_x_5) ;  /* 0xfffffffc00fc7947 */ /* 0x000fc0000383ffff */
[----:B------:R-:W-:-:S00]  /*0310*/  NOP ;  /* 0x0000000000007918 */ /* 0x000fc00000000000 */
        /* <DEDUP_REMOVED lines=14> */
.L_x_7:


//--------------------- .text._Z12histo_kernelPcjPj --------------------------
	.section	.text._Z12histo_kernelPcjPj,"ax",@progbits
	.align	128
        .global         _Z12histo_kernelPcjPj
        .type           _Z12histo_kernelPcjPj,@function
        .size           _Z12histo_kernelPcjPj,(.L_x_8 - _Z12histo_kernelPcjPj)
        .other          _Z12histo_kernelPcjPj,@"STO_CUDA_ENTRY STV_DEFAULT"
_Z12histo_kernelPcjPj:
.text._Z12histo_kernelPcjPj:
[----:B------:R-:W-:Y:S01]  /*0000*/  LDC R1, c[0x0][0x37c] ;  /* 0x0000df00ff017b82 */ /* 0x000fe20000000800 */
[----:B------:R-:W0:Y:S07]  /*0010*/  S2R R3, SR_TID.X ;  /* 0x0000000000037919 */ /* 0x000e2e0000002100 */
[----:B------:R-:W0:Y:S01]  /*0020*/  S2UR UR4, SR_CTAID.X ;  /* 0x00000000000479c3 */ /* 0x000e220000002500 */
[----:B------:R-:W1:Y:S07]  /*0030*/  LDCU UR5, c[0x0][0x388] ;  /* 0x00007100ff0577ac */ /* 0x000e6e0008000800 */
[----:B------:R-:W0:Y:S02]  /*0040*/  LDC R2, c[0x0][0x360] ;  /* 0x0000d800ff027b82 */ /* 0x000e240000000800 */
[----:B0-----:R-:W-:-:S05]  /*0050*/  IMAD R2, R2, UR4, R3 ;  /* 0x0000000402027c24 */ /* 0x001fca000f8e0203 */
[----:B-1----:R-:W-:-:S13]  /*0060*/  ISETP.GE.U32.AND P0, PT, R2, UR5, PT ;  /* 0x0000000502007c0c */ /* 0x002fda000bf06070 */
[----:B------:R-:W-:Y:S05]  /*0070*/  @P0 EXIT ;  /* 0x000000000000094d */ /* 0x000fea0003800000 */
[----:B------:R-:W0:Y:S01]  /*0080*/  LDCU.64 UR6, c[0x0][0x380] ;  /* 0x00007000ff0677ac */ /* 0x000e220008000a00 */
[----:B------:R-:W1:Y:S01]  /*0090*/  LDCU.64 UR4, c[0x0][0x358] ;  /* 0x00006b00ff0477ac */ /* 0x000e620008000a00 */
[----:B0-----:R-:W-:-:S05]  /*00a0*/  IADD3 R2, P0, PT, R2, UR6, RZ ;  /* 0x0000000602027c10 */ /* 0x001fca000ff1e0ff */
[----:B------:R-:W-:-:S05]  /*00b0*/  IMAD.X R3, RZ, RZ, UR7, P0 ;  /* 0x00000007ff037e24 */ /* 0x000fca00080e06ff */
[----:B-1----:R-:W2:Y:S02]  /*00c0*/  LDG.E.U8 R2, desc[UR4][R2.64] ;  /* 0x0000000402027981 */ /* 0x002ea4000c1e1100 */
[----:B--2---:R-:W-:-:S05]  /*00d0*/  VIADD R0, R2, 0xffffff9f ;  /* 0xffffff9f02007836 */ /* 0x004fca0000000000 */
[----:B------:R-:W-:-:S04]  /*00e0*/  LOP3.LUT R4, R0, 0xff, RZ, 0xc0, !PT ;  /* 0x000000ff00047812 */ /* 0x000fc800078ec0ff */
[----:B------:R-:W-:-:S13]  /*00f0*/  ISETP.GT.U32.AND P0, PT, R4, 0x19, PT ;  /* 0x000000190400780c */ /* 0x000fda0003f04070 */
[----:B------:R-:W-:Y:S05]  /*0100*/  @P0 EXIT ;  /* 0x000000000000094d */ /* 0x000fea0003800000 */
[----:B------:R-:W0:Y:S01]  /*0110*/  LDCU.64 UR6, c[0x0][0x390] ;  /* 0x00007200ff0677ac */ /* 0x000e220008000a00 */
[----:B------:R-:W-:Y:S01]  /*0120*/  LOP3.LUT R0, R0, 0xfc, RZ, 0xc0, !PT ;  /* 0x000000fc00007812 */ /* 0x000fe200078ec0ff */
[----:B------:R-:W-:-:S03]  /*0130*/  IMAD.MOV.U32 R5, RZ, RZ, 0x1 ;  /* 0x00000001ff057424 */ /* 0x000fc600078e00ff */
[----:B0-----:R-:W-:-:S05]  /*0140*/  IADD3 R2, P0, PT, R0, UR6, RZ ;  /* 0x0000000600027c10 */ /* 0x001fca000ff1e0ff */
[----:B------:R-:W-:-:S05]  /*0150*/  IMAD.X R3, RZ, RZ, UR7, P0 ;  /* 0x00000007ff037e24 */ /* 0x000fca00080e06ff */
[----:B------:R-:W-:Y:S01]  /*0160*/  REDG.E.ADD.STRONG.GPU desc[UR4][R2.64], R5 ;  /* 0x000000050200798e */ /* 0x000fe2000c12e104 */
[----:B------:R-:W-:Y:S05]  /*0170*/  EXIT ;  /* 0x000000000000794d */ /* 0x000fea0003800000 */
.L_x_6:
        /* <DEDUP_REMOVED lines=16> */
.L_x_8:


//--------------------- .nv.shared.reserved.0     --------------------------
	.section	.nv.shared.reserved.0,"aw",@nobits
	.weak		__nv_reservedSMEM_offset_0_alias
	.size		__nv_reservedSMEM_offset_0_alias, 0, 64
	.other		__nv_reservedSMEM_offset_0_alias,@"STO_CUDA_RESERVED_SHARED STV_DEFAULT"
__nv_reservedSMEM_offset_0_alias:
	.zero		0
	.zero		64


//--------------------- .nv.constant0._Z20histo_private_kernelPcjPj --------------------------
	.section	.nv.constant0._Z20histo_private_kernelPcjPj,"a",@progbits
	.sectionflags	@""
	.align	4
.nv.constant0._Z20histo_private_kernelPcjPj:
	.zero		920


//--------------------- .nv.constant0._Z12histo_kernelPcjPj --------------------------
	.section	.nv.constant0._Z12histo_kernelPcjPj,"a",@progbits
	.sectionflags	@""
	.align	4
.nv.constant0._Z12histo_kernelPcjPj:
	.zero		920


//--------------------- SYMBOLS --------------------------

	.type		.nv.reservedSmem.offset0,@object
	.size		.nv.reservedSmem.offset0,0x4
